	.headerflags	@"EF_CUDA_TEXMODE_UNIFIED EF_CUDA_64BIT_ADDRESS EF_CUDA_ACCELERATORS EF_CUDA_SM90 EF_CUDA_VIRTUAL_SM(EF_CUDA_SM90)"
	.elftype	@"ET_EXEC"


//--------------------- .nv.info                  --------------------------
	.section	.nv.info,"",@"SHT_CUDA_INFO"
	.align	4


	//----- nvinfo : EIATTR_REGCOUNT
	.align		4
        /*0000*/ 	.byte	0x04, 0x2f
        /*0002*/ 	.short	(.L_1 - .L_0)
	.align		4
.L_0:
        /*0004*/ 	.word	index@(triton_poi_fused__to_copy_add_arange_clamp_mul_sub_20)
        /*0008*/ 	.word	0x00000006


	//----- nvinfo : EIATTR_MIN_STACK_SIZE
	.align		4
.L_1:
        /*000c*/ 	.byte	0x04, 0x12
        /*000e*/ 	.short	(.L_3 - .L_2)
	.align		4
.L_2:
        /*0010*/ 	.word	index@(triton_poi_fused__to_copy_add_arange_clamp_mul_sub_20)
        /*0014*/ 	.word	0x00000000


	//----- nvinfo : EIATTR_FRAME_SIZE
	.align		4
.L_3:
        /*0018*/ 	.byte	0x04, 0x11
        /*001a*/ 	.short	(.L_5 - .L_4)
	.align		4
.L_4:
        /*001c*/ 	.word	index@(triton_poi_fused__to_copy_add_arange_clamp_mul_sub_20)
        /*0020*/ 	.word	0x00000000


	//----- nvinfo : EIATTR_MIN_STACK_SIZE
	.align		4
.L_5:
        /*0024*/ 	.byte	0x04, 0x12
        /*0026*/ 	.short	(.L_7 - .L_6)
	.align		4
.L_6:
        /*0028*/ 	.word	index@(triton_poi_fused__to_copy_add_arange_clamp_mul_sub_20)
        /*002c*/ 	.word	0x00000000
.L_7:


//--------------------- .nv.info.triton_poi_fused__to_copy_add_arange_clamp_mul_sub_20 --------------------------
	.section	.nv.info.triton_poi_fused__to_copy_add_arange_clamp_mul_sub_20,"",@"SHT_CUDA_INFO"
	.sectionflags	@""
	.align	4


	//----- nvinfo : EIATTR_CUDA_API_VERSION
	.align		4
        /*0000*/ 	.byte	0x04, 0x37
        /*0002*/ 	.short	(.L_9 - .L_8)
.L_8:
        /*0004*/ 	.word	0x0000007c


	//----- nvinfo : EIATTR_KPARAM_INFO
	.align		4
.L_9:
        /*0008*/ 	.byte	0x04, 0x17
        /*000a*/ 	.short	(.L_11 - .L_10)
.L_10:
        /*000c*/ 	.word	0x00000000
        /*0010*/ 	.short	0x0000
        /*0012*/ 	.short	0x0000
        /*0014*/ 	.byte	0x00, 0xf4, 0x21, 0x00


	//----- nvinfo : EIATTR_SPARSE_MMA_MASK
	.align		4
.L_11:
        /*0018*/ 	.byte	0x03, 0x50
        /*001a*/ 	.short	0x0000


	//----- nvinfo : EIATTR_MAXREG_COUNT
	.align		4
        /*001c*/ 	.byte	0x03, 0x1b
        /*001e*/ 	.short	0x00ff


	//----- nvinfo : EIATTR_EXIT_INSTR_OFFSETS
	.align		4
        /*0020*/ 	.byte	0x04, 0x1c
        /*0022*/ 	.short	(.L_13 - .L_12)


	//   ....[0]....
.L_12:
        /*0024*/ 	.word	0x00000030


	//   ....[1]....
        /*0028*/ 	.word	0x00000070


	//----- nvinfo : EIATTR_REQNTID
	.align		4
.L_13:
        /*002c*/ 	.byte	0x04, 0x10
        /*002e*/ 	.short	(.L_15 - .L_14)
.L_14:
        /*0030*/ 	.word	0x00000020
        /*0034*/ 	.word	0x00000001
        /*0038*/ 	.word	0x00000001


	//----- nvinfo : EIATTR_CBANK_PARAM_SIZE
	.align		4
.L_15:
        /*003c*/ 	.byte	0x03, 0x19
        /*003e*/ 	.short	0x0008


	//----- nvinfo : EIATTR_PARAM_CBANK
	.align		4
        /*0040*/ 	.byte	0x04, 0x0a
        /*0042*/ 	.short	(.L_17 - .L_16)
	.align		4
.L_16:
        /*0044*/ 	.word	index@(.nv.constant0.triton_poi_fused__to_copy_add_arange_clamp_mul_sub_20)
        /*0048*/ 	.short	0x0210
        /*004a*/ 	.short	0x0008


	//----- nvinfo : EIATTR_SW_WAR
	.align		4
.L_17:
        /*004c*/ 	.byte	0x04, 0x36
        /*004e*/ 	.short	(.L_19 - .L_18)
.L_18:
        /*0050*/ 	.word	0x00000008
.L_19:


//--------------------- .nv.callgraph             --------------------------
	.section	.nv.callgraph,"",@"SHT_CUDA_CALLGRAPH"
	.align	4
	.sectionentsize	8
	.align		4
        /*0000*/ 	.word	0x00000000
	.align		4
        /*0004*/ 	.word	0xffffffff
	.align		4
        /*0008*/ 	.word	0x00000000
	.align		4
        /*000c*/ 	.word	0xfffffffe
	.align		4
        /*0010*/ 	.word	0x00000000
	.align		4
        /*0014*/ 	.word	0xfffffffd
	.align		4
        /*0018*/ 	.word	0x00000000
	.align		4
        /*001c*/ 	.word	0xfffffffc


//--------------------- .text.triton_poi_fused__to_copy_add_arange_clamp_mul_sub_20 --------------------------
	.section	.text.triton_poi_fused__to_copy_add_arange_clamp_mul_sub_20,"ax",@progbits
	.align	128
        .global         triton_poi_fused__to_copy_add_arange_clamp_mul_sub_20
        .type           triton_poi_fused__to_copy_add_arange_clamp_mul_sub_20,@function
        .size           triton_poi_fused__to_copy_add_arange_clamp_mul_sub_20,(.L_x_1 - triton_poi_fused__to_copy_add_arange_clamp_mul_sub_20)
        .other          triton_poi_fused__to_copy_add_arange_clamp_mul_sub_20,@"STO_CUDA_ENTRY STV_DEFAULT"
triton_poi_fused__to_copy_add_arange_clamp_mul_sub_20:
.text.triton_poi_fused__to_copy_add_arange_clamp_mul_sub_20:
[----:B------:R-:W0:Y:S02]  /*0000*/  LDC R1, c[0x0][0x28] ;  /* 0x00000a00ff017b82 */ /* 0x000e240000000800 */
[----:B------:R-:W1:Y:S02]  /*0010*/  S2R R0, SR_TID.X ;  /* 0x0000000000007919 */ /* 0x000e640000002100 */
[----:B-1----:R-:W-:-:S13]  /*0020*/  LOP3.LUT P0, RZ, R0, 0x1f, RZ, 0xc0, !PT ;  /* 0x0000001f00ff7812 */ /* 0x002fda000780c0ff */
[----:B------:R-:W-:Y:S05]  /*0030*/  @P0 EXIT ;  /* 0x000000000000094d */ /* 0x000fea0003800000 */
[----:B------:R-:W0:Y:S01]  /*0040*/  LDC.64 R2, c[0x0][0x210] ;  /* 0x00008400ff027b82 */ /* 0x000e220000000a00 */
[----:B------:R-:W-:Y:S02]  /*0050*/  ULDC.64 UR4, c[0x0][0x208] ;  /* 0x0000820000047ab9 */ /* 0x000fe40000000a00 */
[----:B0-----:R-:W-:Y:S01]  /*0060*/  STG.E desc[UR4][R2.64], RZ ;  /* 0x000000ff02007986 */ /* 0x001fe2000c101904 */
[----:B------:R-:W-:Y:S05]  /*0070*/  EXIT ;  /* 0x000000000000794d */ /* 0x000fea0003800000 */
.L_x_0:
[----:B------:R-:W-:-:S00]  /*0080*/  BRA `(.L_x_0) ;  /* 0xfffffffc00fc7947 */ /* 0x000fc0000383ffff */
[----:B------:R-:W-:-:S00]  /*0090*/  NOP ;  /* 0x0000000000007918 */ /* 0x000fc00000000000 */
        /* <DEDUP_REMOVED lines=14> */
.L_x_1:


//--------------------- .nv.constant0.triton_poi_fused__to_copy_add_arange_clamp_mul_sub_20 --------------------------
	.section	.nv.constant0.triton_poi_fused__to_copy_add_arange_clamp_mul_sub_20,"a",@progbits
	.sectionflags	@""
	.align	4
.nv.constant0.triton_poi_fused__to_copy_add_arange_clamp_mul_sub_20:
	.zero		536
